//
// Generated by NVIDIA NVVM Compiler
//
// Compiler Build ID: CL-36424714
// Cuda compilation tools, release 13.0, V13.0.88
// Based on NVVM 20.0.0
//

.version 9.0
.target sm_100
.address_size 64

	// .globl	_Z6kernelv
.extern .func  (.param .b32 func_retval0) vprintf
(
	.param .b64 vprintf_param_0,
	.param .b64 vprintf_param_1
)
;
.global .align 1 .b8 $str[8] = {104, 101, 108, 108, 111, 33, 10};

.visible .entry _Z6kernelv()
{
	.reg .b32 	%r<3>;
	.reg .b64 	%rd<3>;

	mov.u64 	%rd1, $str;
	cvta.global.u64 	%rd2, %rd1;
	{ // callseq 0, 0
	.param .b64 param0;
	st.param.b64 	[param0], %rd2;
	.param .b64 param1;
	st.param.b64 	[param1], 0;
	.param .b32 retval0;
	call.uni (retval0), 
	vprintf, 
	(
	param0, 
	param1
	);
	ld.param.b32 	%r1, [retval0];
	} // callseq 0
	ret;

}


// ===== COMPILED SASS (sm_100) =====

	.target	sm_100

	.elftype	@"ET_EXEC"


//--------------------- .note.nv.tkinfo           --------------------------
	.section	.note.nv.tkinfo,"",@"SHT_NOTE"
	.sectionflags	@"SHF_NOTE_NV_TKINFO"
	.tkinfo
        /*0018*/ 	.word	0x00000002
        /*0030*/ 	.string	""
        /*0030*/ 	.string	"ptxas"
        /*0030*/ 	.string	"Cuda compilation tools, release 13.0, V13.0.88"
        /*0030*/ 	.string	"Build cuda_13.0.r13.0/compiler.36424714_0"
        /*0030*/ 	.string	"-arch sm_100 -m 64 "



//--------------------- .note.nv.cuinfo           --------------------------
	.section	.note.nv.cuinfo,"",@"SHT_NOTE"
	.sectionflags	@"SHF_NOTE_NV_CUINFO"
        /*0018*/ 	.short	0x0002
        /*001a*/ 	.short	0x0064
        /*001c*/ 	.short	0x0082
	.zero		2


//--------------------- .nv.info                  --------------------------
	.section	.nv.info,"",@"SHT_CUDA_INFO"
	.align	4


	//----- nvinfo : EIATTR_REGCOUNT
	.align		4
        /*0000*/ 	.byte	0x04, 0x2f
        /*0002*/ 	.short	(.L_2 - .L_1)
	.align		4
.L_1:
        /*0004*/ 	.word	index@(_Z6kernelv)
        /*0008*/ 	.word	0x00000018


	//----- nvinfo : EIATTR_FRAME_SIZE
	.align		4
.L_2:
        /*000c*/ 	.byte	0x04, 0x11
        /*000e*/ 	.short	(.L_4 - .L_3)
	.align		4
.L_3:
        /*0010*/ 	.word	index@(_Z6kernelv)
        /*0014*/ 	.word	0x00000000


	//----- nvinfo : EIATTR_MIN_STACK_SIZE
	.align		4
.L_4:
        /*0018*/ 	.byte	0x04, 0x12
        /*001a*/ 	.short	(.L_6 - .L_5)
	.align		4
.L_5:
        /*001c*/ 	.word	index@(_Z6kernelv)
        /*0020*/ 	.word	0x00000000
.L_6:


//--------------------- .nv.compat                --------------------------
	.section	.nv.compat,"",@"SHT_CUDA_COMPAT_INFO"
	.align	4
        /*0000*/ 	.byte	0x02, 0x09, 0x00, 0x00, 0x02, 0x02, 0x01, 0x00, 0x02, 0x05, 0x05, 0x00, 0x03, 0x07, 0x01, 0x01
        /*0010*/ 	.byte	0x02, 0x03, 0x00, 0x00, 0x02, 0x06, 0x01, 0x00, 0x04, 0x0b, 0x08, 0x00, 0x09, 0x00, 0x00, 0x00
        /*0020*/ 	.byte	0x00, 0x00, 0x00, 0x00


//--------------------- .nv.info._Z6kernelv       --------------------------
	.section	.nv.info._Z6kernelv,"",@"SHT_CUDA_INFO"
	.sectionflags	@""
	.align	4


	//----- nvinfo : EIATTR_CUDA_API_VERSION
	.align		4
        /*0000*/ 	.byte	0x04, 0x37
        /*0002*/ 	.short	(.L_8 - .L_7)
.L_7:
        /*0004*/ 	.word	0x00000082


	//----- nvinfo : EIATTR_SPARSE_MMA_MASK
	.align		4
.L_8:
        /*0008*/ 	.byte	0x03, 0x50
        /*000a*/ 	.short	0x0000


	//----- nvinfo : EIATTR_MAXREG_COUNT
	.align		4
        /*000c*/ 	.byte	0x03, 0x1b
        /*000e*/ 	.short	0x00ff


	//----- nvinfo : EIATTR_EXTERNS
	.align		4
        /*0010*/ 	.byte	0x04, 0x0f
        /*0012*/ 	.short	(.L_10 - .L_9)


	//   ....[0]....
	.align		4
.L_9:
        /*0014*/ 	.word	index@(vprintf)


	//----- nvinfo : EIATTR_MERCURY_ISA_VERSION
	.align		4
.L_10:
        /*0018*/ 	.byte	0x03, 0x5f
        /*001a*/ 	.short	0x0101


	//----- nvinfo : EIATTR_VRC_CTA_INIT_COUNT
	.align		4
        /*001c*/ 	.byte	0x02, 0x4a
	.zero		1
	.zero		1


	//----- nvinfo : EIATTR_SYSCALL_OFFSETS
	.align		4
        /*0020*/ 	.byte	0x04, 0x46
        /*0022*/ 	.short	(.L_12 - .L_11)


	//   ....[0]....
.L_11:
        /*0024*/ 	.word	0x00000080


	//----- nvinfo : EIATTR_EXIT_INSTR_OFFSETS
	.align		4
.L_12:
        /*0028*/ 	.byte	0x04, 0x1c
        /*002a*/ 	.short	(.L_14 - .L_13)


	//   ....[0]....
.L_13:
        /*002c*/ 	.word	0x00000090


	//----- nvinfo : EIATTR_SW_WAR
	.align		4
.L_14:
        /*0030*/ 	.byte	0x04, 0x36
        /*0032*/ 	.short	(.L_16 - .L_15)
.L_15:
        /*0034*/ 	.word	0x00000008
.L_16:


//--------------------- .nv.callgraph             --------------------------
	.section	.nv.callgraph,"",@"SHT_CUDA_CALLGRAPH"
	.align	4
	.sectionentsize	8
	.align		4
        /*0000*/ 	.word	0x00000000
	.align		4
        /*0004*/ 	.word	0xffffffff
	.align		4
        /*0008*/ 	.word	index@(_Z6kernelv)
	.align		4
        /*000c*/ 	.word	index@(vprintf)
	.align		4
        /*0010*/ 	.word	0x00000000
	.align		4
        /*0014*/ 	.word	0xfffffffe
	.align		4
        /*0018*/ 	.word	0x00000000
	.align		4
        /*001c*/ 	.word	0xfffffffd
	.align		4
        /*0020*/ 	.word	0x00000000
	.align		4
        /*0024*/ 	.word	0xfffffffc


//--------------------- .nv.constant4             --------------------------
	.section	.nv.constant4,"a",@progbits
	.align	8
	.align		8
.nv.constant4:
        /*0000*/ 	.dword	vprintf
	.align		8
        /*0008*/ 	.dword	$str


//--------------------- .text._Z6kernelv          --------------------------
	.section	.text._Z6kernelv,"ax",@progbits
	.align	128
        .global         _Z6kernelv
        .type           _Z6kernelv,@function
        .size           _Z6kernelv,(.L_x_2 - _Z6kernelv)
        .other          _Z6kernelv,@"STO_CUDA_ENTRY STV_DEFAULT"
_Z6kernelv:
.text._Z6kernelv:
[----:B------:R-:W0:Y:S01]  /*0000*/  LDC R1, c[0x0][0x37c] ;  /* 0x0000df00ff017b82 */ /* 0x000e220000000800 */
[----:B------:R-:W-:Y:S01]  /*0010*/  MOV R0, 0x0 ;  /* 0x0000000000007802 */ /* 0x000fe20000000f00 */
[----:B------:R-:W1:Y:S01]  /*0020*/  LDCU.64 UR4, c[0x4][0x8] ;  /* 0x01000100ff0477ac */ /* 0x000e620008000a00 */
[----:B------:R-:W-:-:S05]  /*0030*/  CS2R R6, SRZ ;  /* 0x0000000000067805 */ /* 0x000fca000001ff00 */
[----:B------:R2:W3:Y:S01]  /*0040*/  LDC.64 R2, c[0x4][R0] ;  /* 0x0100000000027b82 */ /* 0x0004e20000000a00 */
[----:B-1----:R-:W-:Y:S02]  /*0050*/  IMAD.U32 R4, RZ, RZ, UR4 ;  /* 0x00000004ff047e24 */ /* 0x002fe4000f8e00ff */
[----:B--2---:R-:W-:-:S07]  /*0060*/  IMAD.U32 R5, RZ, RZ, UR5 ;  /* 0x00000005ff057e24 */ /* 0x004fce000f8e00ff */
[----:B------:R-:W-:-:S07]  /*0070*/  LEPC R20, `(.L_x_0) ;  /* 0x000000001014794e */ /* 0x000fce0000000000 */
[----:B0--3--:R-:W-:Y:S05]  /*0080*/  CALL.ABS.NOINC R2 ;  /* 0x0000000002007343 */ /* 0x009fea0003c00000 */
.L_x_0:
[----:B------:R-:W-:Y:S05]  /*0090*/  EXIT ;  /* 0x000000000000794d */ /* 0x000fea0003800000 */
.L_x_1:
[----:B------:R-:W-:-:S00]  /*00a0*/  BRA `(.L_x_1) ;  /* 0xfffffffc00fc7947 */ /* 0x000fc0000383ffff */
[----:B------:R-:W-:-:S00]  /*00b0*/  NOP ;  /* 0x0000000000007918 */ /* 0x000fc00000000000 */
        /* <DEDUP_REMOVED lines=12> */
.L_x_2:


//--------------------- .nv.global.init           --------------------------
	.section	.nv.global.init,"aw",@progbits
.nv.global.init:
	.type		$str,@object
	.size		$str,(.L_0 - $str)
$str:
        /*0000*/ 	.byte	0x68, 0x65, 0x6c, 0x6c, 0x6f, 0x21, 0x0a, 0x00
.L_0:


//--------------------- .nv.shared.reserved.0     --------------------------
	.section	.nv.shared.reserved.0,"aw",@nobits
	.weak		__nv_reservedSMEM_offset_0_alias
	.size		__nv_reservedSMEM_offset_0_alias, 0, 64
	.other		__nv_reservedSMEM_offset_0_alias,@"STO_CUDA_RESERVED_SHARED STV_DEFAULT"
__nv_reservedSMEM_offset_0_alias:
	.zero		0
	.zero		64


//--------------------- .nv.constant0._Z6kernelv  --------------------------
	.section	.nv.constant0._Z6kernelv,"a",@progbits
	.sectionflags	@""
	.align	4
.nv.constant0._Z6kernelv:
	.zero		896


//--------------------- SYMBOLS --------------------------

	.type		.nv.reservedSmem.offset0,@object
	.size		.nv.reservedSmem.offset0,0x4
	.type		vprintf,@function
